//
// Generated by NVIDIA NVVM Compiler
//
// Compiler Build ID: CL-36424714
// Cuda compilation tools, release 13.0, V13.0.88
// Based on NVVM 20.0.0
//

.version 9.0
.target sm_100
.address_size 64

	// .globl	_Z15my_first_kernelPfS_
.extern .func  (.param .b32 func_retval0) vprintf
(
	.param .b64 vprintf_param_0,
	.param .b64 vprintf_param_1
)
;
.global .align 1 .b8 $str[9] = {37, 100, 32, 37, 100, 32, 37, 100};

.visible .entry _Z15my_first_kernelPfS_(
	.param .u64 .ptr .align 1 _Z15my_first_kernelPfS__param_0,
	.param .u64 .ptr .align 1 _Z15my_first_kernelPfS__param_1
)
{
	.local .align 8 .b8 	__local_depot0[16];
	.reg .b64 	%SP;
	.reg .b64 	%SPL;
	.reg .b32 	%r<7>;
	.reg .b32 	%f<4>;
	.reg .b64 	%rd<12>;

	mov.u64 	%SPL, __local_depot0;
	cvta.local.u64 	%SP, %SPL;
	ld.param.u64 	%rd1, [_Z15my_first_kernelPfS__param_0];
	ld.param.u64 	%rd2, [_Z15my_first_kernelPfS__param_1];
	cvta.to.global.u64 	%rd3, %rd2;
	cvta.to.global.u64 	%rd4, %rd1;
	add.u64 	%rd5, %SP, 0;
	add.u64 	%rd6, %SPL, 0;
	mov.u32 	%r1, %tid.x;
	mov.u32 	%r2, %ntid.x;
	mov.u32 	%r3, %ctaid.x;
	mad.lo.s32 	%r4, %r2, %r3, %r1;
	mul.wide.s32 	%rd7, %r4, 4;
	add.s64 	%rd8, %rd4, %rd7;
	ld.global.f32 	%f1, [%rd8];
	add.s64 	%rd9, %rd3, %rd7;
	ld.global.f32 	%f2, [%rd9];
	add.f32 	%f3, %f1, %f2;
	st.global.f32 	[%rd9], %f3;
	st.local.v2.u32 	[%rd6], {%r1, %r2};
	st.local.u32 	[%rd6+8], %r3;
	mov.u64 	%rd10, $str;
	cvta.global.u64 	%rd11, %rd10;
	{ // callseq 0, 0
	.param .b64 param0;
	st.param.b64 	[param0], %rd11;
	.param .b64 param1;
	st.param.b64 	[param1], %rd5;
	.param .b32 retval0;
	call.uni (retval0), 
	vprintf, 
	(
	param0, 
	param1
	);
	ld.param.b32 	%r5, [retval0];
	} // callseq 0
	ret;

}


// ===== COMPILED SASS (sm_100) =====

	.target	sm_100

	.elftype	@"ET_EXEC"


//--------------------- .note.nv.tkinfo           --------------------------
	.section	.note.nv.tkinfo,"",@"SHT_NOTE"
	.sectionflags	@"SHF_NOTE_NV_TKINFO"
	.tkinfo
        /*0018*/ 	.word	0x00000002
        /*0030*/ 	.string	""
        /*0030*/ 	.string	"ptxas"
        /*0030*/ 	.string	"Cuda compilation tools, release 13.0, V13.0.88"
        /*0030*/ 	.string	"Build cuda_13.0.r13.0/compiler.36424714_0"
        /*0030*/ 	.string	"-arch sm_100 -m 64 "



//--------------------- .note.nv.cuinfo           --------------------------
	.section	.note.nv.cuinfo,"",@"SHT_NOTE"
	.sectionflags	@"SHF_NOTE_NV_CUINFO"
        /*0018*/ 	.short	0x0002
        /*001a*/ 	.short	0x0064
        /*001c*/ 	.short	0x0082
	.zero		2


//--------------------- .nv.info                  --------------------------
	.section	.nv.info,"",@"SHT_CUDA_INFO"
	.align	4


	//----- nvinfo : EIATTR_REGCOUNT
	.align		4
        /*0000*/ 	.byte	0x04, 0x2f
        /*0002*/ 	.short	(.L_2 - .L_1)
	.align		4
.L_1:
        /*0004*/ 	.word	index@(_Z15my_first_kernelPfS_)
        /*0008*/ 	.word	0x00000018


	//----- nvinfo : EIATTR_FRAME_SIZE
	.align		4
.L_2:
        /*000c*/ 	.byte	0x04, 0x11
        /*000e*/ 	.short	(.L_4 - .L_3)
	.align		4
.L_3:
        /*0010*/ 	.word	index@(_Z15my_first_kernelPfS_)
        /*0014*/ 	.word	0x00000010


	//----- nvinfo : EIATTR_MIN_STACK_SIZE
	.align		4
.L_4:
        /*0018*/ 	.byte	0x04, 0x12
        /*001a*/ 	.short	(.L_6 - .L_5)
	.align		4
.L_5:
        /*001c*/ 	.word	index@(_Z15my_first_kernelPfS_)
        /*0020*/ 	.word	0x00000010
.L_6:


//--------------------- .nv.compat                --------------------------
	.section	.nv.compat,"",@"SHT_CUDA_COMPAT_INFO"
	.align	4
        /*0000*/ 	.byte	0x02, 0x09, 0x00, 0x00, 0x02, 0x02, 0x01, 0x00, 0x02, 0x05, 0x05, 0x00, 0x03, 0x07, 0x01, 0x01
        /*0010*/ 	.byte	0x02, 0x03, 0x00, 0x00, 0x02, 0x06, 0x01, 0x00, 0x04, 0x0b, 0x08, 0x00, 0x09, 0x00, 0x00, 0x00
        /*0020*/ 	.byte	0x00, 0x00, 0x00, 0x00


//--------------------- .nv.info._Z15my_first_kernelPfS_ --------------------------
	.section	.nv.info._Z15my_first_kernelPfS_,"",@"SHT_CUDA_INFO"
	.sectionflags	@""
	.align	4


	//----- nvinfo : EIATTR_CUDA_API_VERSION
	.align		4
        /*0000*/ 	.byte	0x04, 0x37
        /*0002*/ 	.short	(.L_8 - .L_7)
.L_7:
        /*0004*/ 	.word	0x00000082


	//----- nvinfo : EIATTR_KPARAM_INFO
	.align		4
.L_8:
        /*0008*/ 	.byte	0x04, 0x17
        /*000a*/ 	.short	(.L_10 - .L_9)
.L_9:
        /*000c*/ 	.word	0x00000000
        /*0010*/ 	.short	0x0001
        /*0012*/ 	.short	0x0008
        /*0014*/ 	.byte	0x00, 0xf5, 0x21, 0x00


	//----- nvinfo : EIATTR_KPARAM_INFO
	.align		4
.L_10:
        /*0018*/ 	.byte	0x04, 0x17
        /*001a*/ 	.short	(.L_12 - .L_11)
.L_11:
        /*001c*/ 	.word	0x00000000
        /*0020*/ 	.short	0x0000
        /*0022*/ 	.short	0x0000
        /*0024*/ 	.byte	0x00, 0xf5, 0x21, 0x00


	//----- nvinfo : EIATTR_SPARSE_MMA_MASK
	.align		4
.L_12:
        /*0028*/ 	.byte	0x03, 0x50
        /*002a*/ 	.short	0x0000


	//----- nvinfo : EIATTR_MAXREG_COUNT
	.align		4
        /*002c*/ 	.byte	0x03, 0x1b
        /*002e*/ 	.short	0x00ff


	//----- nvinfo : EIATTR_EXTERNS
	.align		4
        /*0030*/ 	.byte	0x04, 0x0f
        /*0032*/ 	.short	(.L_14 - .L_13)


	//   ....[0]....
	.align		4
.L_13:
        /*0034*/ 	.word	index@(vprintf)


	//----- nvinfo : EIATTR_MERCURY_ISA_VERSION
	.align		4
.L_14:
        /*0038*/ 	.byte	0x03, 0x5f
        /*003a*/ 	.short	0x0101


	//----- nvinfo : EIATTR_VRC_CTA_INIT_COUNT
	.align		4
        /*003c*/ 	.byte	0x02, 0x4a
	.zero		1
	.zero		1


	//----- nvinfo : EIATTR_SYSCALL_OFFSETS
	.align		4
        /*0040*/ 	.byte	0x04, 0x46
        /*0042*/ 	.short	(.L_16 - .L_15)


	//   ....[0]....
.L_15:
        /*0044*/ 	.word	0x000001b0


	//----- nvinfo : EIATTR_EXIT_INSTR_OFFSETS
	.align		4
.L_16:
        /*0048*/ 	.byte	0x04, 0x1c
        /*004a*/ 	.short	(.L_18 - .L_17)


	//   ....[0]....
.L_17:
        /*004c*/ 	.word	0x000001c0


	//----- nvinfo : EIATTR_CBANK_PARAM_SIZE
	.align		4
.L_18:
        /*0050*/ 	.byte	0x03, 0x19
        /*0052*/ 	.short	0x0010


	//----- nvinfo : EIATTR_PARAM_CBANK
	.align		4
        /*0054*/ 	.byte	0x04, 0x0a
        /*0056*/ 	.short	(.L_20 - .L_19)
	.align		4
.L_19:
        /*0058*/ 	.word	index@(.nv.constant0._Z15my_first_kernelPfS_)
        /*005c*/ 	.short	0x0380
        /*005e*/ 	.short	0x0010


	//----- nvinfo : EIATTR_SW_WAR
	.align		4
.L_20:
        /*0060*/ 	.byte	0x04, 0x36
        /*0062*/ 	.short	(.L_22 - .L_21)
.L_21:
        /*0064*/ 	.word	0x00000008
.L_22:


//--------------------- .nv.callgraph             --------------------------
	.section	.nv.callgraph,"",@"SHT_CUDA_CALLGRAPH"
	.align	4
	.sectionentsize	8
	.align		4
        /*0000*/ 	.word	0x00000000
	.align		4
        /*0004*/ 	.word	0xffffffff
	.align		4
        /*0008*/ 	.word	index@(_Z15my_first_kernelPfS_)
	.align		4
        /*000c*/ 	.word	index@(vprintf)
	.align		4
        /*0010*/ 	.word	0x00000000
	.align		4
        /*0014*/ 	.word	0xfffffffe
	.align		4
        /*0018*/ 	.word	0x00000000
	.align		4
        /*001c*/ 	.word	0xfffffffd
	.align		4
        /*0020*/ 	.word	0x00000000
	.align		4
        /*0024*/ 	.word	0xfffffffc


//--------------------- .nv.constant4             --------------------------
	.section	.nv.constant4,"a",@progbits
	.align	8
	.align		8
.nv.constant4:
        /*0000*/ 	.dword	vprintf
	.align		8
        /*0008*/ 	.dword	$str


//--------------------- .text._Z15my_first_kernelPfS_ --------------------------
	.section	.text._Z15my_first_kernelPfS_,"ax",@progbits
	.align	128
        .global         _Z15my_first_kernelPfS_
        .type           _Z15my_first_kernelPfS_,@function
        .size           _Z15my_first_kernelPfS_,(.L_x_2 - _Z15my_first_kernelPfS_)
        .other          _Z15my_first_kernelPfS_,@"STO_CUDA_ENTRY STV_DEFAULT"
_Z15my_first_kernelPfS_:
.text._Z15my_first_kernelPfS_:
[----:B------:R-:W0:Y:S01]  /*0000*/  LDC R1, c[0x0][0x37c] ;  /* 0x0000df00ff017b82 */ /* 0x000e220000000800 */
[----:B------:R-:W1:Y:S01]  /*0010*/  S2R R10, SR_CTAID.X ;  /* 0x00000000000a7919 */ /* 0x000e620000002500 */
[----:B------:R-:W2:Y:S06]  /*0020*/  LDCU UR7, c[0x0][0x2fc] ;  /* 0x00005f80ff0777ac */ /* 0x000eac0008000800 */
[----:B------:R-:W1:Y:S01]  /*0030*/  LDC R15, c[0x0][0x360] ;  /* 0x0000d800ff0f7b82 */ /* 0x000e620000000800 */
[----:B0-----:R-:W-:Y:S01]  /*0040*/  IADD3 R1, PT, PT, R1, -0x10, RZ ;  /* 0xfffffff001017810 */ /* 0x001fe20007ffe0ff */
[----:B------:R-:W1:Y:S01]  /*0050*/  S2R R14, SR_TID.X ;  /* 0x00000000000e7919 */ /* 0x000e620000002100 */
[----:B------:R-:W0:Y:S05]  /*0060*/  LDCU.64 UR4, c[0x0][0x358] ;  /* 0x00006b00ff0477ac */ /* 0x000e2a0008000a00 */
[----:B------:R-:W3:Y:S08]  /*0070*/  LDC.64 R2, c[0x0][0x380] ;  /* 0x0000e000ff027b82 */ /* 0x000ef00000000a00 */
[----:B------:R-:W4:Y:S01]  /*0080*/  LDC.64 R8, c[0x0][0x388] ;  /* 0x0000e200ff087b82 */ /* 0x000f220000000a00 */
[----:B------:R-:W-:Y:S01]  /*0090*/  MOV R0, 0x0 ;  /* 0x0000000000007802 */ /* 0x000fe20000000f00 */
[----:B------:R-:W5:Y:S01]  /*00a0*/  LDCU UR6, c[0x0][0x2f8] ;  /* 0x00005f00ff0677ac */ /* 0x000f620008000800 */
[----:B------:R-:W2:Y:S01]  /*00b0*/  LDCU.64 UR8, c[0x4][0x8] ;  /* 0x01000100ff0877ac */ /* 0x000ea20008000a00 */
[----:B-1----:R-:W-:-:S04]  /*00c0*/  IMAD R5, R15, R10, R14 ;  /* 0x0000000a0f057224 */ /* 0x002fc800078e020e */
[----:B---3--:R-:W-:-:S04]  /*00d0*/  IMAD.WIDE R2, R5, 0x4, R2 ;  /* 0x0000000405027825 */ /* 0x008fc800078e0202 */
[----:B----4-:R-:W-:Y:S02]  /*00e0*/  IMAD.WIDE R8, R5, 0x4, R8 ;  /* 0x0000000405087825 */ /* 0x010fe400078e0208 */
[----:B0-----:R-:W3:Y:S04]  /*00f0*/  LDG.E R2, desc[UR4][R2.64] ;  /* 0x0000000402027981 */ /* 0x001ee8000c1e1900 */
[----:B------:R-:W3:Y:S01]  /*0100*/  LDG.E R11, desc[UR4][R8.64] ;  /* 0x00000004080b7981 */ /* 0x000ee2000c1e1900 */
[----:B------:R0:W1:Y:S01]  /*0110*/  LDC.64 R12, c[0x4][R0] ;  /* 0x01000000000c7b82 */ /* 0x0000620000000a00 */
[----:B-----5:R-:W-:Y:S02]  /*0120*/  IADD3 R6, P0, PT, R1, UR6, RZ ;  /* 0x0000000601067c10 */ /* 0x020fe4000ff1e0ff */
[----:B------:R0:W-:Y:S01]  /*0130*/  STL [R1+0x8], R10 ;  /* 0x0000080a01007387 */ /* 0x0001e20000100800 */
[----:B--2---:R-:W-:-:S02]  /*0140*/  MOV R4, UR8 ;  /* 0x0000000800047c02 */ /* 0x004fc40008000f00 */
[----:B------:R-:W-:Y:S01]  /*0150*/  MOV R5, UR9 ;  /* 0x0000000900057c02 */ /* 0x000fe20008000f00 */
[----:B------:R0:W-:Y:S01]  /*0160*/  STL.64 [R1], R14 ;  /* 0x0000000e01007387 */ /* 0x0001e20000100a00 */
[----:B------:R-:W-:Y:S01]  /*0170*/  IADD3.X R7, PT, PT, RZ, UR7, RZ, P0, !PT ;  /* 0x00000007ff077c10 */ /* 0x000fe200087fe4ff */
[----:B---3--:R-:W-:-:S05]  /*0180*/  FADD R11, R2, R11 ;  /* 0x0000000b020b7221 */ /* 0x008fca0000000000 */
[----:B-1----:R0:W-:Y:S02]  /*0190*/  STG.E desc[UR4][R8.64], R11 ;  /* 0x0000000b08007986 */ /* 0x0021e4000c101904 */
[----:B------:R-:W-:-:S07]  /*01a0*/  LEPC R20, `(.L_x_0) ;  /* 0x000000001014794e */ /* 0x000fce0000000000 */
[----:B0-----:R-:W-:Y:S05]  /*01b0*/  CALL.ABS.NOINC R12 ;  /* 0x000000000c007343 */ /* 0x001fea0003c00000 */
.L_x_0:
[----:B------:R-:W-:Y:S05]  /*01c0*/  EXIT ;  /* 0x000000000000794d */ /* 0x000fea0003800000 */
.L_x_1:
[----:B------:R-:W-:-:S00]  /*01d0*/  BRA `(.L_x_1) ;  /* 0xfffffffc00fc7947 */ /* 0x000fc0000383ffff */
[----:B------:R-:W-:-:S00]  /*01e0*/  NOP ;  /* 0x0000000000007918 */ /* 0x000fc00000000000 */
        /* <DEDUP_REMOVED lines=9> */
.L_x_2:


//--------------------- .nv.global.init           --------------------------
	.section	.nv.global.init,"aw",@progbits
.nv.global.init:
	.type		$str,@object
	.size		$str,(.L_0 - $str)
$str:
        /*0000*/ 	.byte	0x25, 0x64, 0x20, 0x25, 0x64, 0x20, 0x25, 0x64, 0x00
.L_0:


//--------------------- .nv.shared.reserved.0     --------------------------
	.section	.nv.shared.reserved.0,"aw",@nobits
	.weak		__nv_reservedSMEM_offset_0_alias
	.size		__nv_reservedSMEM_offset_0_alias, 0, 64
	.other		__nv_reservedSMEM_offset_0_alias,@"STO_CUDA_RESERVED_SHARED STV_DEFAULT"
__nv_reservedSMEM_offset_0_alias:
	.zero		0
	.zero		64


//--------------------- .nv.constant0._Z15my_first_kernelPfS_ --------------------------
	.section	.nv.constant0._Z15my_first_kernelPfS_,"a",@progbits
	.sectionflags	@""
	.align	4
.nv.constant0._Z15my_first_kernelPfS_:
	.zero		912


//--------------------- SYMBOLS --------------------------

	.type		.nv.reservedSmem.offset0,@object
	.size		.nv.reservedSmem.offset0,0x4
	.type		vprintf,@function
